//
// Generated by NVIDIA NVVM Compiler
//
// Compiler Build ID: CL-36424714
// Cuda compilation tools, release 13.0, V13.0.88
// Based on NVVM 20.0.0
//

.version 9.0
.target sm_100
.address_size 64

	// .globl	_Z5sgemmPKfS0_Pfiff

.visible .entry _Z5sgemmPKfS0_Pfiff(
	.param .u64 .ptr .align 1 _Z5sgemmPKfS0_Pfiff_param_0,
	.param .u64 .ptr .align 1 _Z5sgemmPKfS0_Pfiff_param_1,
	.param .u64 .ptr .align 1 _Z5sgemmPKfS0_Pfiff_param_2,
	.param .u32 _Z5sgemmPKfS0_Pfiff_param_3,
	.param .f32 _Z5sgemmPKfS0_Pfiff_param_4,
	.param .f32 _Z5sgemmPKfS0_Pfiff_param_5
)
{
	.reg .pred 	%p<10>;
	.reg .b32 	%r<40>;
	.reg .b32 	%f<74>;
	.reg .b64 	%rd<67>;

	ld.param.u64 	%rd14, [_Z5sgemmPKfS0_Pfiff_param_0];
	ld.param.u64 	%rd15, [_Z5sgemmPKfS0_Pfiff_param_1];
	ld.param.u32 	%r18, [_Z5sgemmPKfS0_Pfiff_param_3];
	cvta.to.global.u64 	%rd1, %rd15;
	cvta.to.global.u64 	%rd2, %rd14;
	mov.u32 	%r19, %ctaid.y;
	mov.u32 	%r20, %ntid.y;
	mov.u32 	%r21, %tid.y;
	mad.lo.s32 	%r1, %r19, %r20, %r21;
	mov.u32 	%r22, %ctaid.x;
	mov.u32 	%r23, %ntid.x;
	mov.u32 	%r24, %tid.x;
	mad.lo.s32 	%r2, %r22, %r23, %r24;
	max.s32 	%r25, %r1, %r2;
	setp.ge.s32 	%p1, %r25, %r18;
	@%p1 bra 	$L__BB0_13;
	mul.lo.s32 	%r3, %r18, %r1;
	and.b32  	%r4, %r18, 7;
	setp.lt.u32 	%p2, %r18, 8;
	mov.f32 	%f73, 0f00000000;
	mov.b32 	%r38, 0;
	@%p2 bra 	$L__BB0_4;
	and.b32  	%r38, %r18, 2147483640;
	neg.s32 	%r36, %r38;
	mul.wide.s32 	%rd16, %r18, 4;
	add.s64 	%rd3, %rd1, %rd16;
	shl.b32 	%r7, %r18, 3;
	mul.wide.s32 	%rd17, %r18, 8;
	add.s64 	%rd4, %rd1, %rd17;
	mul.wide.s32 	%rd18, %r18, 12;
	add.s64 	%rd5, %rd1, %rd18;
	mul.wide.s32 	%rd19, %r18, 16;
	add.s64 	%rd6, %rd1, %rd19;
	mul.wide.s32 	%rd20, %r18, 20;
	add.s64 	%rd7, %rd1, %rd20;
	mul.wide.s32 	%rd21, %r18, 24;
	add.s64 	%rd8, %rd1, %rd21;
	mul.wide.s32 	%rd22, %r18, 28;
	add.s64 	%rd9, %rd1, %rd22;
	mul.wide.u32 	%rd23, %r3, 4;
	add.s64 	%rd24, %rd23, %rd2;
	add.s64 	%rd66, %rd24, 16;
	mov.f32 	%f73, 0f00000000;
	mov.u32 	%r35, %r2;
$L__BB0_3:
	.pragma "nounroll";
	mul.wide.s32 	%rd25, %r35, 4;
	add.s64 	%rd26, %rd3, %rd25;
	add.s64 	%rd27, %rd4, %rd25;
	add.s64 	%rd28, %rd5, %rd25;
	add.s64 	%rd29, %rd6, %rd25;
	add.s64 	%rd30, %rd7, %rd25;
	add.s64 	%rd31, %rd8, %rd25;
	add.s64 	%rd32, %rd9, %rd25;
	add.s64 	%rd33, %rd1, %rd25;
	ld.global.nc.f32 	%f18, [%rd66+-16];
	ld.global.nc.f32 	%f19, [%rd33];
	fma.rn.f32 	%f20, %f18, %f19, %f73;
	ld.global.nc.f32 	%f21, [%rd66+-12];
	ld.global.nc.f32 	%f22, [%rd26];
	fma.rn.f32 	%f23, %f21, %f22, %f20;
	ld.global.nc.f32 	%f24, [%rd66+-8];
	ld.global.nc.f32 	%f25, [%rd27];
	fma.rn.f32 	%f26, %f24, %f25, %f23;
	ld.global.nc.f32 	%f27, [%rd66+-4];
	ld.global.nc.f32 	%f28, [%rd28];
	fma.rn.f32 	%f29, %f27, %f28, %f26;
	ld.global.nc.f32 	%f30, [%rd66];
	ld.global.nc.f32 	%f31, [%rd29];
	fma.rn.f32 	%f32, %f30, %f31, %f29;
	ld.global.nc.f32 	%f33, [%rd66+4];
	ld.global.nc.f32 	%f34, [%rd30];
	fma.rn.f32 	%f35, %f33, %f34, %f32;
	ld.global.nc.f32 	%f36, [%rd66+8];
	ld.global.nc.f32 	%f37, [%rd31];
	fma.rn.f32 	%f38, %f36, %f37, %f35;
	ld.global.nc.f32 	%f39, [%rd66+12];
	ld.global.nc.f32 	%f40, [%rd32];
	fma.rn.f32 	%f73, %f39, %f40, %f38;
	add.s32 	%r36, %r36, 8;
	add.s32 	%r35, %r35, %r7;
	add.s64 	%rd66, %rd66, 32;
	setp.ne.s32 	%p3, %r36, 0;
	@%p3 bra 	$L__BB0_3;
$L__BB0_4:
	setp.eq.s32 	%p4, %r4, 0;
	@%p4 bra 	$L__BB0_12;
	and.b32  	%r13, %r18, 3;
	setp.lt.u32 	%p5, %r4, 4;
	@%p5 bra 	$L__BB0_7;
	add.s32 	%r27, %r38, %r3;
	mul.wide.u32 	%rd34, %r27, 4;
	add.s64 	%rd35, %rd2, %rd34;
	ld.global.nc.f32 	%f42, [%rd35];
	mad.lo.s32 	%r28, %r38, %r18, %r2;
	mul.wide.s32 	%rd36, %r28, 4;
	add.s64 	%rd37, %rd1, %rd36;
	ld.global.nc.f32 	%f43, [%rd37];
	fma.rn.f32 	%f44, %f42, %f43, %f73;
	cvt.u64.u32 	%rd38, %r3;
	cvt.u64.u32 	%rd39, %r38;
	add.s64 	%rd40, %rd39, %rd38;
	shl.b64 	%rd41, %rd40, 2;
	add.s64 	%rd42, %rd2, %rd41;
	ld.global.nc.f32 	%f45, [%rd42+4];
	mul.wide.s32 	%rd43, %r18, 4;
	add.s64 	%rd44, %rd37, %rd43;
	ld.global.nc.f32 	%f46, [%rd44];
	fma.rn.f32 	%f47, %f45, %f46, %f44;
	ld.global.nc.f32 	%f48, [%rd42+8];
	add.s64 	%rd45, %rd44, %rd43;
	ld.global.nc.f32 	%f49, [%rd45];
	fma.rn.f32 	%f50, %f48, %f49, %f47;
	ld.global.nc.f32 	%f51, [%rd42+12];
	add.s64 	%rd46, %rd45, %rd43;
	ld.global.nc.f32 	%f52, [%rd46];
	fma.rn.f32 	%f73, %f51, %f52, %f50;
	add.s32 	%r38, %r38, 4;
$L__BB0_7:
	setp.eq.s32 	%p6, %r13, 0;
	@%p6 bra 	$L__BB0_12;
	setp.eq.s32 	%p7, %r13, 1;
	@%p7 bra 	$L__BB0_10;
	add.s32 	%r29, %r38, %r3;
	mul.wide.u32 	%rd47, %r29, 4;
	add.s64 	%rd48, %rd2, %rd47;
	ld.global.nc.f32 	%f54, [%rd48];
	mad.lo.s32 	%r30, %r38, %r18, %r2;
	mul.wide.s32 	%rd49, %r30, 4;
	add.s64 	%rd50, %rd1, %rd49;
	ld.global.nc.f32 	%f55, [%rd50];
	fma.rn.f32 	%f56, %f54, %f55, %f73;
	cvt.u64.u32 	%rd51, %r3;
	cvt.u64.u32 	%rd52, %r38;
	add.s64 	%rd53, %rd52, %rd51;
	shl.b64 	%rd54, %rd53, 2;
	add.s64 	%rd55, %rd2, %rd54;
	ld.global.nc.f32 	%f57, [%rd55+4];
	mul.wide.s32 	%rd56, %r18, 4;
	add.s64 	%rd57, %rd50, %rd56;
	ld.global.nc.f32 	%f58, [%rd57];
	fma.rn.f32 	%f73, %f57, %f58, %f56;
	add.s32 	%r38, %r38, 2;
$L__BB0_10:
	and.b32  	%r31, %r18, 1;
	setp.eq.b32 	%p8, %r31, 1;
	not.pred 	%p9, %p8;
	@%p9 bra 	$L__BB0_12;
	add.s32 	%r32, %r38, %r3;
	mul.wide.u32 	%rd58, %r32, 4;
	add.s64 	%rd59, %rd2, %rd58;
	ld.global.nc.f32 	%f59, [%rd59];
	mad.lo.s32 	%r33, %r38, %r18, %r2;
	mul.wide.s32 	%rd60, %r33, 4;
	add.s64 	%rd61, %rd1, %rd60;
	ld.global.nc.f32 	%f60, [%rd61];
	fma.rn.f32 	%f73, %f59, %f60, %f73;
$L__BB0_12:
	ld.param.f32 	%f65, [_Z5sgemmPKfS0_Pfiff_param_5];
	ld.param.f32 	%f64, [_Z5sgemmPKfS0_Pfiff_param_4];
	ld.param.u64 	%rd65, [_Z5sgemmPKfS0_Pfiff_param_2];
	add.s32 	%r34, %r3, %r2;
	cvta.to.global.u64 	%rd62, %rd65;
	mul.wide.s32 	%rd63, %r34, 4;
	add.s64 	%rd64, %rd62, %rd63;
	ld.global.f32 	%f61, [%rd64];
	mul.f32 	%f62, %f65, %f61;
	fma.rn.f32 	%f63, %f64, %f73, %f62;
	st.global.f32 	[%rd64], %f63;
$L__BB0_13:
	ret;

}


// ===== COMPILED SASS (sm_100) =====

	.target	sm_100

	.elftype	@"ET_EXEC"


//--------------------- .note.nv.tkinfo           --------------------------
	.section	.note.nv.tkinfo,"",@"SHT_NOTE"
	.sectionflags	@"SHF_NOTE_NV_TKINFO"
	.tkinfo
        /*0018*/ 	.word	0x00000002
        /*0030*/ 	.string	""
        /*0030*/ 	.string	"ptxas"
        /*0030*/ 	.string	"Cuda compilation tools, release 13.0, V13.0.88"
        /*0030*/ 	.string	"Build cuda_13.0.r13.0/compiler.36424714_0"
        /*0030*/ 	.string	"-arch sm_100 -m 64 "



//--------------------- .note.nv.cuinfo           --------------------------
	.section	.note.nv.cuinfo,"",@"SHT_NOTE"
	.sectionflags	@"SHF_NOTE_NV_CUINFO"
        /*0018*/ 	.short	0x0002
        /*001a*/ 	.short	0x0064
        /*001c*/ 	.short	0x0082
	.zero		2


//--------------------- .nv.info                  --------------------------
	.section	.nv.info,"",@"SHT_CUDA_INFO"
	.align	4


	//----- nvinfo : EIATTR_REGCOUNT
	.align		4
        /*0000*/ 	.byte	0x04, 0x2f
        /*0002*/ 	.short	(.L_1 - .L_0)
	.align		4
.L_0:
        /*0004*/ 	.word	index@(_Z5sgemmPKfS0_Pfiff)
        /*0008*/ 	.word	0x0000001e


	//----- nvinfo : EIATTR_FRAME_SIZE
	.align		4
.L_1:
        /*000c*/ 	.byte	0x04, 0x11
        /*000e*/ 	.short	(.L_3 - .L_2)
	.align		4
.L_2:
        /*0010*/ 	.word	index@(_Z5sgemmPKfS0_Pfiff)
        /*0014*/ 	.word	0x00000000


	//----- nvinfo : EIATTR_MIN_STACK_SIZE
	.align		4
.L_3:
        /*0018*/ 	.byte	0x04, 0x12
        /*001a*/ 	.short	(.L_5 - .L_4)
	.align		4
.L_4:
        /*001c*/ 	.word	index@(_Z5sgemmPKfS0_Pfiff)
        /*0020*/ 	.word	0x00000000
.L_5:


//--------------------- .nv.compat                --------------------------
	.section	.nv.compat,"",@"SHT_CUDA_COMPAT_INFO"
	.align	4
        /*0000*/ 	.byte	0x02, 0x09, 0x00, 0x00, 0x02, 0x02, 0x01, 0x00, 0x02, 0x05, 0x05, 0x00, 0x03, 0x07, 0x01, 0x01
        /*0010*/ 	.byte	0x02, 0x03, 0x00, 0x00, 0x02, 0x06, 0x01, 0x00, 0x04, 0x0b, 0x08, 0x00, 0x09, 0x00, 0x00, 0x00
        /*0020*/ 	.byte	0x00, 0x00, 0x00, 0x00


//--------------------- .nv.info._Z5sgemmPKfS0_Pfiff --------------------------
	.section	.nv.info._Z5sgemmPKfS0_Pfiff,"",@"SHT_CUDA_INFO"
	.sectionflags	@""
	.align	4


	//----- nvinfo : EIATTR_CUDA_API_VERSION
	.align		4
        /*0000*/ 	.byte	0x04, 0x37
        /*0002*/ 	.short	(.L_7 - .L_6)
.L_6:
        /*0004*/ 	.word	0x00000082


	//----- nvinfo : EIATTR_KPARAM_INFO
	.align		4
.L_7:
        /*0008*/ 	.byte	0x04, 0x17
        /*000a*/ 	.short	(.L_9 - .L_8)
.L_8:
        /*000c*/ 	.word	0x00000000
        /*0010*/ 	.short	0x0005
        /*0012*/ 	.short	0x0020
        /*0014*/ 	.byte	0x00, 0xf0, 0x11, 0x00


	//----- nvinfo : EIATTR_KPARAM_INFO
	.align		4
.L_9:
        /*0018*/ 	.byte	0x04, 0x17
        /*001a*/ 	.short	(.L_11 - .L_10)
.L_10:
        /*001c*/ 	.word	0x00000000
        /*0020*/ 	.short	0x0004
        /*0022*/ 	.short	0x001c
        /*0024*/ 	.byte	0x00, 0xf0, 0x11, 0x00


	//----- nvinfo : EIATTR_KPARAM_INFO
	.align		4
.L_11:
        /*0028*/ 	.byte	0x04, 0x17
        /*002a*/ 	.short	(.L_13 - .L_12)
.L_12:
        /*002c*/ 	.word	0x00000000
        /*0030*/ 	.short	0x0003
        /*0032*/ 	.short	0x0018
        /*0034*/ 	.byte	0x00, 0xf0, 0x11, 0x00


	//----- nvinfo : EIATTR_KPARAM_INFO
	.align		4
.L_13:
        /*0038*/ 	.byte	0x04, 0x17
        /*003a*/ 	.short	(.L_15 - .L_14)
.L_14:
        /*003c*/ 	.word	0x00000000
        /*0040*/ 	.short	0x0002
        /*0042*/ 	.short	0x0010
        /*0044*/ 	.byte	0x00, 0xf5, 0x21, 0x00


	//----- nvinfo : EIATTR_KPARAM_INFO
	.align		4
.L_15:
        /*0048*/ 	.byte	0x04, 0x17
        /*004a*/ 	.short	(.L_17 - .L_16)
.L_16:
        /*004c*/ 	.word	0x00000000
        /*0050*/ 	.short	0x0001
        /*0052*/ 	.short	0x0008
        /*0054*/ 	.byte	0x00, 0xf5, 0x21, 0x00


	//----- nvinfo : EIATTR_KPARAM_INFO
	.align		4
.L_17:
        /*0058*/ 	.byte	0x04, 0x17
        /*005a*/ 	.short	(.L_19 - .L_18)
.L_18:
        /*005c*/ 	.word	0x00000000
        /*0060*/ 	.short	0x0000
        /*0062*/ 	.short	0x0000
        /*0064*/ 	.byte	0x00, 0xf5, 0x21, 0x00


	//----- nvinfo : EIATTR_SPARSE_MMA_MASK
	.align		4
.L_19:
        /*0068*/ 	.byte	0x03, 0x50
        /*006a*/ 	.short	0x0000


	//----- nvinfo : EIATTR_MAXREG_COUNT
	.align		4
        /*006c*/ 	.byte	0x03, 0x1b
        /*006e*/ 	.short	0x00ff


	//----- nvinfo : EIATTR_MERCURY_ISA_VERSION
	.align		4
        /*0070*/ 	.byte	0x03, 0x5f
        /*0072*/ 	.short	0x0101


	//----- nvinfo : EIATTR_VRC_CTA_INIT_COUNT
	.align		4
        /*0074*/ 	.byte	0x02, 0x4a
	.zero		1
	.zero		1


	//----- nvinfo : EIATTR_EXIT_INSTR_OFFSETS
	.align		4
        /*0078*/ 	.byte	0x04, 0x1c
        /*007a*/ 	.short	(.L_21 - .L_20)


	//   ....[0]....
.L_20:
        /*007c*/ 	.word	0x000000c0


	//   ....[1]....
        /*0080*/ 	.word	0x00000ae0


	//----- nvinfo : EIATTR_CBANK_PARAM_SIZE
	.align		4
.L_21:
        /*0084*/ 	.byte	0x03, 0x19
        /*0086*/ 	.short	0x0024


	//----- nvinfo : EIATTR_PARAM_CBANK
	.align		4
        /*0088*/ 	.byte	0x04, 0x0a
        /*008a*/ 	.short	(.L_23 - .L_22)
	.align		4
.L_22:
        /*008c*/ 	.word	index@(.nv.constant0._Z5sgemmPKfS0_Pfiff)
        /*0090*/ 	.short	0x0380
        /*0092*/ 	.short	0x0024


	//----- nvinfo : EIATTR_SW_WAR
	.align		4
.L_23:
        /*0094*/ 	.byte	0x04, 0x36
        /*0096*/ 	.short	(.L_25 - .L_24)
.L_24:
        /*0098*/ 	.word	0x00000008
.L_25:


//--------------------- .nv.callgraph             --------------------------
	.section	.nv.callgraph,"",@"SHT_CUDA_CALLGRAPH"
	.align	4
	.sectionentsize	8
	.align		4
        /*0000*/ 	.word	0x00000000
	.align		4
        /*0004*/ 	.word	0xffffffff
	.align		4
        /*0008*/ 	.word	0x00000000
	.align		4
        /*000c*/ 	.word	0xfffffffe
	.align		4
        /*0010*/ 	.word	0x00000000
	.align		4
        /*0014*/ 	.word	0xfffffffd
	.align		4
        /*0018*/ 	.word	0x00000000
	.align		4
        /*001c*/ 	.word	0xfffffffc


//--------------------- .text._Z5sgemmPKfS0_Pfiff --------------------------
	.section	.text._Z5sgemmPKfS0_Pfiff,"ax",@progbits
	.align	128
        .global         _Z5sgemmPKfS0_Pfiff
        .type           _Z5sgemmPKfS0_Pfiff,@function
        .size           _Z5sgemmPKfS0_Pfiff,(.L_x_5 - _Z5sgemmPKfS0_Pfiff)
        .other          _Z5sgemmPKfS0_Pfiff,@"STO_CUDA_ENTRY STV_DEFAULT"
_Z5sgemmPKfS0_Pfiff:
.text._Z5sgemmPKfS0_Pfiff:
[----:B------:R-:W-:Y:S01]  /*0000*/  LDC R1, c[0x0][0x37c] ;  /* 0x0000df00ff017b82 */ /* 0x000fe20000000800 */
[----:B------:R-:W0:Y:S07]  /*0010*/  S2R R0, SR_TID.Y ;  /* 0x0000000000007919 */ /* 0x000e2e0000002200 */
[----:B------:R-:W0:Y:S01]  /*0020*/  S2UR UR4, SR_CTAID.Y ;  /* 0x00000000000479c3 */ /* 0x000e220000002600 */
[----:B------:R-:W1:Y:S01]  /*0030*/  LDCU UR20, c[0x0][0x398] ;  /* 0x00007300ff1477ac */ /* 0x000e620008000800 */
[----:B------:R-:W2:Y:S06]  /*0040*/  S2R R3, SR_TID.X ;  /* 0x0000000000037919 */ /* 0x000eac0000002100 */
[----:B------:R-:W0:Y:S08]  /*0050*/  LDC R13, c[0x0][0x364] ;  /* 0x0000d900ff0d7b82 */ /* 0x000e300000000800 */
[----:B------:R-:W2:Y:S08]  /*0060*/  S2UR UR5, SR_CTAID.X ;  /* 0x00000000000579c3 */ /* 0x000eb00000002500 */
[----:B------:R-:W2:Y:S01]  /*0070*/  LDC R2, c[0x0][0x360] ;  /* 0x0000d800ff027b82 */ /* 0x000ea20000000800 */
[----:B0-----:R-:W-:-:S02]  /*0080*/  IMAD R13, R13, UR4, R0 ;  /* 0x000000040d0d7c24 */ /* 0x001fc4000f8e0200 */
[----:B--2---:R-:W-:-:S05]  /*0090*/  IMAD R0, R2, UR5, R3 ;  /* 0x0000000502007c24 */ /* 0x004fca000f8e0203 */
[----:B------:R-:W-:-:S04]  /*00a0*/  VIMNMX R2, PT, PT, R13, R0, !PT ;  /* 0x000000000d027248 */ /* 0x000fc80007fe0100 */
[----:B-1----:R-:W-:-:S13]  /*00b0*/  ISETP.GE.AND P0, PT, R2, UR20, PT ;  /* 0x0000001402007c0c */ /* 0x002fda000bf06270 */
[----:B------:R-:W-:Y:S05]  /*00c0*/  @P0 EXIT ;  /* 0x000000000000094d */ /* 0x000fea0003800000 */
[----:B------:R-:W-:Y:S01]  /*00d0*/  UISETP.GE.U32.AND UP0, UPT, UR20, 0x8, UPT ;  /* 0x000000081400788c */ /* 0x000fe2000bf06070 */
[----:B------:R-:W-:Y:S02]  /*00e0*/  HFMA2 R12, -RZ, RZ, 0, 0 ;  /* 0x00000000ff0c7431 */ /* 0x000fe400000001ff */
[----:B------:R-:W-:Y:S01]  /*00f0*/  IMAD R13, R13, UR20, RZ ;  /* 0x000000140d0d7c24 */ /* 0x000fe2000f8e02ff */
[----:B------:R-:W-:Y:S01]  /*0100*/  UMOV UR4, URZ ;  /* 0x000000ff00047c82 */ /* 0x000fe20008000000 */
[----:B------:R-:W0:Y:S04]  /*0110*/  LDCU.64 UR18, c[0x0][0x358] ;  /* 0x00006b00ff1277ac */ /* 0x000e280008000a00 */
[----:B------:R-:W-:Y:S05]  /*0120*/  BRA.U !UP0, `(.L_x_0) ;  /* 0x0000000508047547 */ /* 0x000fea000b800000 */
[----:B------:R-:W1:Y:S01]  /*0130*/  LDCU.128 UR24, c[0x0][0x380] ;  /* 0x00007000ff1877ac */ /* 0x000e620008000c00 */
[----:B------:R-:W-:Y:S02]  /*0140*/  MOV R12, RZ ;  /* 0x000000ff000c7202 */ /* 0x000fe40000000f00 */
[----:B------:R-:W-:Y:S01]  /*0150*/  MOV R14, R0 ;  /* 0x00000000000e7202 */ /* 0x000fe20000000f00 */
[----:B------:R-:W-:-:S04]  /*0160*/  ULOP3.LUT UR4, UR20, 0x7ffffff8, URZ, 0xc0, !UPT ;  /* 0x7ffffff814047892 */ /* 0x000fc8000f8ec0ff */
[----:B------:R-:W-:Y:S01]  /*0170*/  UIADD3 UR5, UPT, UPT, -UR4, URZ, URZ ;  /* 0x000000ff04057290 */ /* 0x000fe2000fffe1ff */
[----:B-1----:R-:W-:Y:S01]  /*0180*/  MOV R2, UR24 ;  /* 0x0000001800027c02 */ /* 0x002fe20008000f00 */
[----:B------:R-:W-:Y:S01]  /*0190*/  UIMAD.WIDE UR6, UR20, 0x8, UR26 ;  /* 0x00000008140678a5 */ /* 0x000fe2000f8e021a */
[----:B------:R-:W-:Y:S01]  /*01a0*/  MOV R3, UR25 ;  /* 0x0000001900037c02 */ /* 0x000fe20008000f00 */
[----:B------:R-:W-:Y:S02]  /*01b0*/  UIMAD.WIDE UR8, UR20, 0xc, UR26 ;  /* 0x0000000c140878a5 */ /* 0x000fe4000f8e021a */
[----:B------:R-:W-:Y:S01]  /*01c0*/  UIMAD.WIDE UR10, UR20, 0x10, UR26 ;  /* 0x00000010140a78a5 */ /* 0x000fe2000f8e021a */
[----:B------:R-:W-:Y:S01]  /*01d0*/  IMAD.WIDE.U32 R2, R13, 0x4, R2 ;  /* 0x000000040d027825 */ /* 0x000fe200078e0002 */
[----:B------:R-:W-:Y:S02]  /*01e0*/  UIMAD.WIDE UR12, UR20, 0x14, UR26 ;  /* 0x00000014140c78a5 */ /* 0x000fe4000f8e021a */
[----:B------:R-:W-:Y:S01]  /*01f0*/  UIMAD.WIDE UR14, UR20, 0x18, UR26 ;  /* 0x00000018140e78a5 */ /* 0x000fe2000f8e021a */
[----:B------:R-:W-:Y:S01]  /*0200*/  IADD3 R2, P0, PT, R2, 0x10, RZ ;  /* 0x0000001002027810 */ /* 0x000fe20007f1e0ff */
[----:B------:R-:W-:-:S03]  /*0210*/  UIMAD.WIDE UR16, UR20, 0x1c, UR26 ;  /* 0x0000001c141078a5 */ /* 0x000fc6000f8e021a */
[----:B------:R-:W-:-:S09]  /*0220*/  IADD3.X R3, PT, PT, RZ, R3, RZ, P0, !PT ;  /* 0x00000003ff037210 */ /* 0x000fd200007fe4ff */
.L_x_1:
[----:B------:R-:W-:Y:S01]  /*0230*/  UIMAD.WIDE UR22, UR20, 0x4, UR26 ;  /* 0x00000004141678a5 */ /* 0x000fe2000f8e021a */
[----:B------:R-:W-:Y:S01]  /*0240*/  MOV R23, 0x4 ;  /* 0x0000000400177802 */ /* 0x000fe20000000f00 */
[----:B------:R-:W-:Y:S01]  /*0250*/  HFMA2 R25, -RZ, RZ, 0, 2.384185791015625e-07 ;  /* 0x00000004ff197431 */ /* 0x000fe200000001ff */
[----:B0-----:R-:W2:Y:S03]  /*0260*/  LDG.E.CONSTANT R21, desc[UR18][R2.64+-0x10] ;  /* 0xfffff01202157981 */ /* 0x001ea6000c1e9900 */
[----:B------:R-:W-:Y:S01]  /*0270*/  IMAD.WIDE R22, R14, R23, UR26 ;  /* 0x0000001a0e167e25 */ /* 0x000fe2000f8e0217 */
[----:B------:R-:W-:-:S03]  /*0280*/  MOV R8, UR22 ;  /* 0x0000001600087c02 */ /* 0x000fc60008000f00 */
[----:B------:R-:W-:Y:S01]  /*0290*/  HFMA2 R5, -RZ, RZ, 0, 2.384185791015625e-07 ;  /* 0x00000004ff057431 */ /* 0x000fe200000001ff */
[----:B------:R-:W-:Y:S01]  /*02a0*/  MOV R11, 0x4 ;  /* 0x00000004000b7802 */ /* 0x000fe20000000f00 */
[----:B------:R-:W-:Y:S01]  /*02b0*/  IMAD.U32 R9, RZ, RZ, UR23 ;  /* 0x00000017ff097e24 */ /* 0x000fe2000f8e00ff */
[----:B------:R-:W3:Y:S01]  /*02c0*/  LDG.E.CONSTANT R19, desc[UR18][R2.64+-0xc] ;  /* 0xfffff41202137981 */ /* 0x000ee2000c1e9900 */
[----:B------:R-:W-:-:S03]  /*02d0*/  IMAD.WIDE R8, R14, 0x4, R8 ;  /* 0x000000040e087825 */ /* 0x000fc600078e0208 */
[----:B------:R-:W2:Y:S01]  /*02e0*/  LDG.E.CONSTANT R22, desc[UR18][R22.64] ;  /* 0x0000001216167981 */ /* 0x000ea2000c1e9900 */
[----:B------:R-:W-:-:S03]  /*02f0*/  IMAD.WIDE R24, R14, R25, UR6 ;  /* 0x000000060e187e25 */ /* 0x000fc6000f8e0219 */
[----:B------:R0:W3:Y:S01]  /*0300*/  LDG.E.CONSTANT R20, desc[UR18][R8.64] ;  /* 0x0000001208147981 */ /* 0x0000e2000c1e9900 */
[----:B------:R-:W-:Y:S01]  /*0310*/  MOV R7, 0x4 ;  /* 0x0000000400077802 */ /* 0x000fe20000000f00 */
[C---:B------:R-:W-:Y:S02]  /*0320*/  IMAD.WIDE R10, R14.reuse, R11, UR8 ;  /* 0x000000080e0a7e25 */ /* 0x040fe4000f8e020b */
[----:B------:R-:W4:Y:S04]  /*0330*/  LDG.E.CONSTANT R18, desc[UR18][R24.64] ;  /* 0x0000001218127981 */ /* 0x000f28000c1e9900 */
[----:B------:R-:W4:Y:S01]  /*0340*/  LDG.E.CONSTANT R17, desc[UR18][R2.64+-0x8] ;  /* 0xfffff81202117981 */ /* 0x000f22000c1e9900 */
[----:B0-----:R-:W-:Y:S02]  /*0350*/  HFMA2 R9, -RZ, RZ, 0, 2.384185791015625e-07 ;  /* 0x00000004ff097431 */ /* 0x001fe400000001ff */
[C---:B------:R-:W-:Y:S01]  /*0360*/  IMAD.WIDE R4, R14.reuse, R5, UR10 ;  /* 0x0000000a0e047e25 */ /* 0x040fe2000f8e0205 */
[----:B------:R0:W5:Y:S04]  /*0370*/  LDG.E.CONSTANT R16, desc[UR18][R10.64] ;  /* 0x000000120a107981 */ /* 0x000168000c1e9900 */
[----:B------:R-:W5:Y:S01]  /*0380*/  LDG.E.CONSTANT R15, desc[UR18][R2.64+-0x4] ;  /* 0xfffffc12020f7981 */ /* 0x000f62000c1e9900 */
[----:B------:R-:W-:Y:S01]  /*0390*/  IMAD.WIDE R6, R14, R7, UR12 ;  /* 0x0000000c0e067e25 */ /* 0x000fe2000f8e0207 */
[----:B------:R-:W-:-:S02]  /*03a0*/  MOV R27, 0x4 ;  /* 0x00000004001b7802 */ /* 0x000fc40000000f00 */
[----:B------:R1:W5:Y:S01]  /*03b0*/  LDG.E.CONSTANT R4, desc[UR18][R4.64] ;  /* 0x0000001204047981 */ /* 0x000362000c1e9900 */
[----:B------:R-:W-:-:S03]  /*03c0*/  IMAD.WIDE R8, R14, R9, UR14 ;  /* 0x0000000e0e087e25 */ /* 0x000fc6000f8e0209 */
[----:B------:R-:W5:Y:S01]  /*03d0*/  LDG.E.CONSTANT R23, desc[UR18][R2.64] ;  /* 0x0000001202177981 */ /* 0x000f62000c1e9900 */
[----:B0-----:R-:W-:-:S03]  /*03e0*/  IMAD.WIDE R10, R14, R27, UR16 ;  /* 0x000000100e0a7e25 */ /* 0x001fc6000f8e021b */
[----:B------:R-:W5:Y:S04]  /*03f0*/  LDG.E.CONSTANT R7, desc[UR18][R6.64] ;  /* 0x0000001206077981 */ /* 0x000f68000c1e9900 */
[----:B------:R-:W5:Y:S04]  /*0400*/  LDG.E.CONSTANT R24, desc[UR18][R2.64+0x4] ;  /* 0x0000041202187981 */ /* 0x000f68000c1e9900 */
[----:B------:R-:W5:Y:S04]  /*0410*/  LDG.E.CONSTANT R8, desc[UR18][R8.64] ;  /* 0x0000001208087981 */ /* 0x000f68000c1e9900 */
[----:B------:R-:W5:Y:S04]  /*0420*/  LDG.E.CONSTANT R25, desc[UR18][R2.64+0x8] ;  /* 0x0000081202197981 */ /* 0x000f68000c1e9900 */
[----:B------:R-:W5:Y:S04]  /*0430*/  LDG.E.CONSTANT R10, desc[UR18][R10.64] ;  /* 0x000000120a0a7981 */ /* 0x000f68000c1e9900 */
[----:B------:R0:W5:Y:S01]  /*0440*/  LDG.E.CONSTANT R27, desc[UR18][R2.64+0xc] ;  /* 0x00000c12021b7981 */ /* 0x000162000c1e9900 */
[----:B------:R-:W-:-:S04]  /*0450*/  UIADD3 UR5, UPT, UPT, UR5, 0x8, URZ ;  /* 0x0000000805057890 */ /* 0x000fc8000fffe0ff */
[----:B------:R-:W-:Y:S01]  /*0460*/  UISETP.NE.AND UP0, UPT, UR5, URZ, UPT ;  /* 0x000000ff0500728c */ /* 0x000fe2000bf05270 */
[----:B-1----:R-:W-:Y:S01]  /*0470*/  IMAD.U32 R5, RZ, RZ, UR20 ;  /* 0x00000014ff057e24 */ /* 0x002fe2000f8e00ff */
[----:B0-----:R-:W-:-:S04]  /*0480*/  IADD3 R2, P0, PT, R2, 0x20, RZ ;  /* 0x0000002002027810 */ /* 0x001fc80007f1e0ff */
[----:B------:R-:W-:Y:S02]  /*0490*/  LEA R14, R5, R14, 0x3 ;  /* 0x0000000e050e7211 */ /* 0x000fe400078e18ff */
[----:B------:R-:W-:Y:S01]  /*04a0*/  IADD3.X R3, PT, PT, RZ, R3, RZ, P0, !PT ;  /* 0x00000003ff037210 */ /* 0x000fe200007fe4ff */
[----:B--2---:R-:W-:-:S04]  /*04b0*/  FFMA R22, R21, R22, R12 ;  /* 0x0000001615167223 */ /* 0x004fc8000000000c */
[----:B---3--:R-:W-:-:S04]  /*04c0*/  FFMA R20, R19, R20, R22 ;  /* 0x0000001413147223 */ /* 0x008fc80000000016 */
[----:B----4-:R-:W-:-:S04]  /*04d0*/  FFMA R18, R17, R18, R20 ;  /* 0x0000001211127223 */ /* 0x010fc80000000014 */
[----:B-----5:R-:W-:-:S04]  /*04e0*/  FFMA R16, R15, R16, R18 ;  /* 0x000000100f107223 */ /* 0x020fc80000000012 */
[----:B------:R-:W-:-:S04]  /*04f0*/  FFMA R23, R23, R4, R16 ;  /* 0x0000000417177223 */ /* 0x000fc80000000010 */
[----:B------:R-:W-:-:S04]  /*0500*/  FFMA R24, R24, R7, R23 ;  /* 0x0000000718187223 */ /* 0x000fc80000000017 */
[----:B------:R-:W-:-:S04]  /*0510*/  FFMA R8, R25, R8, R24 ;  /* 0x0000000819087223 */ /* 0x000fc80000000018 */
[----:B------:R-:W-:Y:S01]  /*0520*/  FFMA R12, R27, R10, R8 ;  /* 0x0000000a1b0c7223 */ /* 0x000fe20000000008 */
[----:B------:R-:W-:Y:S06]  /*0530*/  BRA.U UP0, `(.L_x_1) ;  /* 0xfffffffd003c7547 */ /* 0x000fec000b83ffff */
.L_x_0:
[----:B------:R-:W-:-:S04]  /*0540*/  ULOP3.LUT UR6, UR20, 0x7, URZ, 0xc0, !UPT ;  /* 0x0000000714067892 */ /* 0x000fc8000f8ec0ff */
[----:B------:R-:W-:-:S09]  /*0550*/  UISETP.NE.AND UP0, UPT, UR6, URZ, UPT ;  /* 0x000000ff0600728c */ /* 0x000fd2000bf05270 */
[----:B------:R-:W-:Y:S05]  /*0560*/  BRA.U !UP0, `(.L_x_2) ;  /* 0x0000000508387547 */ /* 0x000fea000b800000 */
[----:B------:R-:W-:Y:S02]  /*0570*/  UISETP.GE.U32.AND UP0, UPT, UR6, 0x4, UPT ;  /* 0x000000040600788c */ /* 0x000fe4000bf06070 */
[----:B------:R-:W-:-:S04]  /*0580*/  ULOP3.LUT UR5, UR20, 0x3, URZ, 0xc0, !UPT ;  /* 0x0000000314057892 */ /* 0x000fc8000f8ec0ff */
[----:B------:R-:W-:-:S03]  /*0590*/  UISETP.NE.AND UP1, UPT, UR5, URZ, UPT ;  /* 0x000000ff0500728c */ /* 0x000fc6000bf25270 */
[----:B------:R-:W-:Y:S08]  /*05a0*/  BRA.U !UP0, `(.L_x_3) ;  /* 0x00000001087c7547 */ /* 0x000ff0000b800000 */
[----:B------:R-:W1:Y:S01]  /*05b0*/  LDC.64 R6, c[0x0][0x388] ;  /* 0x0000e200ff067b82 */ /* 0x000e620000000a00 */
[----:B------:R-:W2:Y:S01]  /*05c0*/  LDCU.64 UR6, c[0x0][0x380] ;  /* 0x00007000ff0677ac */ /* 0x000ea20008000a00 */
[----:B------:R-:W-:Y:S02]  /*05d0*/  MOV R9, UR4 ;  /* 0x0000000400097c02 */ /* 0x000fe40008000f00 */
[C---:B------:R-:W-:Y:S02]  /*05e0*/  IADD3 R3, PT, PT, R13.reuse, UR4, RZ ;  /* 0x000000040d037c10 */ /* 0x040fe4000fffe0ff */
[----:B------:R-:W-:Y:S01]  /*05f0*/  IADD3 R10, P0, PT, R13, UR4, RZ ;  /* 0x000000040d0a7c10 */ /* 0x000fe2000ff1e0ff */
[----:B------:R-:W-:Y:S01]  /*0600*/  IMAD R9, R9, UR20, R0 ;  /* 0x0000001409097c24 */ /* 0x000fe2000f8e0200 */
[----:B------:R-:W3:Y:S01]  /*0610*/  LDC.64 R4, c[0x0][0x380] ;  /* 0x0000e000ff047b82 */ /* 0x000ee20000000a00 */
[----:B------:R-:W-:Y:S01]  /*0620*/  MOV R11, UR20 ;  /* 0x00000014000b7c02 */ /* 0x000fe20008000f00 */
[----:B------:R-:W-:-:S02]  /*0630*/  IMAD.U32 R15, RZ, RZ, UR20 ;  /* 0x00000014ff0f7e24 */ /* 0x000fc4000f8e00ff */
[----:B-1----:R-:W-:Y:S01]  /*0640*/  IMAD.WIDE R6, R9, 0x4, R6 ;  /* 0x0000000409067825 */ /* 0x002fe200078e0206 */
[----:B------:R-:W-:-:S05]  /*0650*/  MOV R9, UR20 ;  /* 0x0000001400097c02 */ /* 0x000fca0008000f00 */
[----:B------:R-:W-:Y:S02]  /*0660*/  IMAD.WIDE R8, R9, 0x4, R6 ;  /* 0x0000000409087825 */ /* 0x000fe400078e0206 */
[----:B0-----:R-:W4:Y:S02]  /*0670*/  LDG.E.CONSTANT R6, desc[UR18][R6.64] ;  /* 0x0000001206067981 */ /* 0x001f24000c1e9900 */
[----:B---3--:R-:W-:Y:S01]  /*0680*/  IMAD.WIDE.U32 R4, R3, 0x4, R4 ;  /* 0x0000000403047825 */ /* 0x008fe200078e0004 */
[----:B------:R-:W-:Y:S01]  /*0690*/  IADD3.X R3, PT, PT, RZ, RZ, RZ, P0, !PT ;  /* 0x000000ffff037210 */ /* 0x000fe200007fe4ff */
[----:B------:R-:W3:Y:S01]  /*06a0*/  LDG.E.CONSTANT R17, desc[UR18][R8.64] ;  /* 0x0000001208117981 */ /* 0x000ee2000c1e9900 */
[----:B--2---:R-:W-:-:S03]  /*06b0*/  LEA R2, P0, R10, UR6, 0x2 ;  /* 0x000000060a027c11 */ /* 0x004fc6000f8010ff */
[----:B------:R-:W4:Y:S01]  /*06c0*/  LDG.E.CONSTANT R5, desc[UR18][R4.64] ;  /* 0x0000001204057981 */ /* 0x000f22000c1e9900 */
[----:B------:R-:W-:Y:S01]  /*06d0*/  LEA.HI.X R3, R10, UR7, R3, 0x2, P0 ;  /* 0x000000070a037c11 */ /* 0x000fe200080f1403 */
[----:B------:R-:W-:-:S04]  /*06e0*/  IMAD.WIDE R10, R11, 0x4, R8 ;  /* 0x000000040b0a7825 */ /* 0x000fc800078e0208 */
[----:B------:R-:W3:Y:S01]  /*06f0*/  LDG.E.CONSTANT R16, desc[UR18][R2.64+0x4] ;  /* 0x0000041202107981 */ /* 0x000ee2000c1e9900 */
[----:B------:R-:W-:-:S03]  /*0700*/  IMAD.WIDE R14, R15, 0x4, R10 ;  /* 0x000000040f0e7825 */ /* 0x000fc600078e020a */
[----:B------:R-:W2:Y:S04]  /*0710*/  LDG.E.CONSTANT R19, desc[UR18][R10.64] ;  /* 0x000000120a137981 */ /* 0x000ea8000c1e9900 */
[----:B------:R-:W2:Y:S04]  /*0720*/  LDG.E.CONSTANT R18, desc[UR18][R2.64+0x8] ;  /* 0x0000081202127981 */ /* 0x000ea8000c1e9900 */
[----:B------:R-:W5:Y:S04]  /*0730*/  LDG.E.CONSTANT R20, desc[UR18][R2.64+0xc] ;  /* 0x00000c1202147981 */ /* 0x000f68000c1e9900 */
[----:B------:R-:W5:Y:S01]  /*0740*/  LDG.E.CONSTANT R14, desc[UR18][R14.64] ;  /* 0x000000120e0e7981 */ /* 0x000f62000c1e9900 */
[----:B------:R-:W-:Y:S01]  /*0750*/  UIADD3 UR4, UPT, UPT, UR4, 0x4, URZ ;  /* 0x0000000404047890 */ /* 0x000fe2000fffe0ff */
[----:B----4-:R-:W-:-:S04]  /*0760*/  FFMA R5, R5, R6, R12 ;  /* 0x0000000605057223 */ /* 0x010fc8000000000c */
[----:B---3--:R-:W-:-:S04]  /*0770*/  FFMA R5, R16, R17, R5 ;  /* 0x0000001110057223 */ /* 0x008fc80000000005 */
[----:B--2---:R-:W-:-:S04]  /*0780*/  FFMA R5, R18, R19, R5 ;  /* 0x0000001312057223 */ /* 0x004fc80000000005 */
[----:B-----5:R-:W-:-:S07]  /*0790*/  FFMA R12, R20, R14, R5 ;  /* 0x0000000e140c7223 */ /* 0x020fce0000000005 */
.L_x_3:
[----:B------:R-:W-:Y:S05]  /*07a0*/  BRA.U !UP1, `(.L_x_2) ;  /* 0x0000000109a87547 */ /* 0x000fea000b800000 */
[----:B------:R-:W-:Y:S01]  /*07b0*/  UISETP.NE.AND UP0, UPT, UR5, 0x1, UPT ;  /* 0x000000010500788c */ /* 0x000fe2000bf05270 */
[----:B------:R-:W-:Y:S01]  /*07c0*/  MOV R7, UR4 ;  /* 0x0000000400077c02 */ /* 0x000fe20008000f00 */
[----:B------:R-:W-:Y:S02]  /*07d0*/  ULOP3.LUT UR5, UR20, 0x1, URZ, 0xc0, !UPT ;  /* 0x0000000114057892 */ /* 0x000fe4000f8ec0ff */
[----:B------:R-:W-:Y:S02]  /*07e0*/  IMAD.U32 R15, RZ, RZ, UR20 ;  /* 0x00000014ff0f7e24 */ /* 0x000fe4000f8e00ff */
[----:B------:R-:W-:Y:S01]  /*07f0*/  UISETP.NE.U32.AND UP1, UPT, UR5, 0x1, UPT ;  /* 0x000000010500788c */ /* 0x000fe2000bf25070 */
[----:B------:R-:W-:-:S04]  /*0800*/  PLOP3.LUT P1, PT, PT, PT, UP0, 0x80, 0x8 ;  /* 0x000000000008781c */ /* 0x000fc80003f2f008 */
[----:B------:R-:W1:Y:S01]  /*0810*/  @UP0 LDCU.128 UR8, c[0x0][0x380] ;  /* 0x00007000ff0807ac */ /* 0x000e620008000c00 */
[----:B------:R-:W-:Y:S01]  /*0820*/  PLOP3.LUT P0, PT, PT, PT, UP1, 0x80, 0x8 ;  /* 0x000000000008781c */ /* 0x000fe20003f0f018 */
[----:B------:R-:W2:Y:S04]  /*0830*/  @UP0 LDCU.64 UR6, c[0x0][0x380] ;  /* 0x00007000ff0607ac */ /* 0x000ea80008000a00 */
[----:B------:R-:W3:Y:S03]  /*0840*/  @!UP1 LDCU.128 UR12, c[0x0][0x380] ;  /* 0x00007000ff0c97ac */ /* 0x000ee60008000c00 */
[C---:B------:R-:W-:Y:S02]  /*0850*/  @P1 IADD3 R3, PT, PT, R13.reuse, UR4, RZ ;  /* 0x000000040d031c10 */ /* 0x040fe4000fffe0ff */
[----:B------:R-:W-:Y:S01]  /*0860*/  @P1 IADD3 R6, P2, PT, R13, UR4, RZ ;  /* 0x000000040d061c10 */ /* 0x000fe2000ff5e0ff */
[----:B------:R-:W-:Y:S01]  /*0870*/  @UP0 UIADD3 UR4, UPT, UPT, UR4, 0x2, URZ ;  /* 0x0000000204040890 */ /* 0x000fe2000fffe0ff */
[----:B-1----:R-:W-:-:S02]  /*0880*/  MOV R10, UR8 ;  /* 0x00000008000a7c02 */ /* 0x002fc40008000f00 */
[----:B------:R-:W-:Y:S02]  /*0890*/  MOV R11, UR9 ;  /* 0x00000009000b7c02 */ /* 0x000fe40008000f00 */
[----:B------:R-:W-:Y:S02]  /*08a0*/  MOV R4, UR10 ;  /* 0x0000000a00047c02 */ /* 0x000fe40008000f00 */
[----:B------:R-:W-:Y:S01]  /*08b0*/  MOV R5, UR11 ;  /* 0x0000000b00057c02 */ /* 0x000fe20008000f00 */
[----:B------:R-:W-:-:S04]  /*08c0*/  @P1 IMAD.WIDE.U32 R10, R3, 0x4, R10 ;  /* 0x00000004030a1825 */ /* 0x000fc800078e000a */
[----:B------:R-:W-:Y:S01]  /*08d0*/  @P1 IMAD R3, R7, UR20, R0 ;  /* 0x0000001407031c24 */ /* 0x000fe2000f8e0200 */
[----:B------:R-:W-:Y:S01]  /*08e0*/  @P1 IADD3.X R7, PT, PT, RZ, RZ, RZ, P2, !PT ;  /* 0x000000ffff071210 */ /* 0x000fe200017fe4ff */
[----:B0-----:R-:W4:Y:S01]  /*08f0*/  @P1 LDG.E.CONSTANT R11, desc[UR18][R10.64] ;  /* 0x000000120a0b1981 */ /* 0x001f22000c1e9900 */
[C---:B--2---:R-:W-:Y:S01]  /*0900*/  @P1 LEA R2, P2, R6.reuse, UR6, 0x2 ;  /* 0x0000000606021c11 */ /* 0x044fe2000f8410ff */
[----:B------:R-:W-:Y:S01]  /*0910*/  @P1 IMAD.WIDE R4, R3, 0x4, R4 ;  /* 0x0000000403041825 */ /* 0x000fe200078e0204 */
[----:B------:R-:W-:Y:S02]  /*0920*/  MOV R19, UR4 ;  /* 0x0000000400137c02 */ /* 0x000fe40008000f00 */
[----:B------:R-:W-:Y:S02]  /*0930*/  @P1 LEA.HI.X R3, R6, UR7, R7, 0x2, P2 ;  /* 0x0000000706031c11 */ /* 0x000fe400090f1407 */
[----:B---3--:R-:W-:Y:S01]  /*0940*/  MOV R6, UR12 ;  /* 0x0000000c00067c02 */ /* 0x008fe20008000f00 */
[----:B------:R-:W-:Y:S01]  /*0950*/  @P1 IMAD.WIDE R14, R15, 0x4, R4 ;  /* 0x000000040f0e1825 */ /* 0x000fe200078e0204 */
[----:B------:R-:W-:Y:S01]  /*0960*/  MOV R7, UR13 ;  /* 0x0000000d00077c02 */ /* 0x000fe20008000f00 */
[----:B------:R-:W4:Y:S01]  /*0970*/  @P1 LDG.E.CONSTANT R4, desc[UR18][R4.64] ;  /* 0x0000001204041981 */ /* 0x000f22000c1e9900 */
[----:B------:R-:W-:Y:S01]  /*0980*/  @!P0 IADD3 R17, PT, PT, R13, UR4, RZ ;  /* 0x000000040d118c10 */ /* 0x000fe2000fffe0ff */
[----:B------:R-:W-:Y:S01]  /*0990*/  @!P0 IMAD R19, R19, UR20, R0 ;  /* 0x0000001413138c24 */ /* 0x000fe2000f8e0200 */
[----:B------:R-:W-:Y:S01]  /*09a0*/  MOV R8, UR14 ;  /* 0x0000000e00087c02 */ /* 0x000fe20008000f00 */
[----:B------:R-:W2:Y:S01]  /*09b0*/  @P1 LDG.E.CONSTANT R14, desc[UR18][R14.64] ;  /* 0x000000120e0e1981 */ /* 0x000ea2000c1e9900 */
[----:B------:R-:W-:Y:S01]  /*09c0*/  MOV R9, UR15 ;  /* 0x0000000f00097c02 */ /* 0x000fe20008000f00 */
[----:B------:R-:W-:-:S02]  /*09d0*/  @!P0 IMAD.WIDE.U32 R6, R17, 0x4, R6 ;  /* 0x0000000411068825 */ /* 0x000fc400078e0006 */
[----:B------:R-:W2:Y:S02]  /*09e0*/  @P1 LDG.E.CONSTANT R2, desc[UR18][R2.64+0x4] ;  /* 0x0000041202021981 */ /* 0x000ea4000c1e9900 */
[----:B------:R-:W-:Y:S02]  /*09f0*/  @!P0 IMAD.WIDE R8, R19, 0x4, R8 ;  /* 0x0000000413088825 */ /* 0x000fe400078e0208 */
[----:B------:R-:W3:Y:S04]  /*0a00*/  @!P0 LDG.E.CONSTANT R7, desc[UR18][R6.64] ;  /* 0x0000001206078981 */ /* 0x000ee8000c1e9900 */
[----:B------:R-:W3:Y:S01]  /*0a10*/  @!P0 LDG.E.CONSTANT R8, desc[UR18][R8.64] ;  /* 0x0000001208088981 */ /* 0x000ee2000c1e9900 */
[----:B----4-:R-:W-:-:S04]  /*0a20*/  @P1 FFMA R11, R11, R4, R12 ;  /* 0x000000040b0b1223 */ /* 0x010fc8000000000c */
[----:B--2---:R-:W-:-:S04]  /*0a30*/  @P1 FFMA R12, R2, R14, R11 ;  /* 0x0000000e020c1223 */ /* 0x004fc8000000000b */
[----:B---3--:R-:W-:-:S07]  /*0a40*/  @!P0 FFMA R12, R7, R8, R12 ;  /* 0x00000008070c8223 */ /* 0x008fce000000000c */
.L_x_2:
[----:B------:R-:W1:Y:S01]  /*0a50*/  LDC.64 R2, c[0x0][0x390] ;  /* 0x0000e400ff027b82 */ /* 0x000e620000000a00 */
[----:B------:R-:W-:Y:S01]  /*0a60*/  IADD3 R13, PT, PT, R0, R13, RZ ;  /* 0x0000000d000d7210 */ /* 0x000fe20007ffe0ff */
[----:B------:R-:W2:Y:S01]  /*0a70*/  LDCU UR4, c[0x0][0x3a0] ;  /* 0x00007400ff0477ac */ /* 0x000ea20008000800 */
[----:B------:R-:W3:Y:S03]  /*0a80*/  LDCU UR5, c[0x0][0x39c] ;  /* 0x00007380ff0577ac */ /* 0x000ee60008000800 */
[----:B-1----:R-:W-:-:S05]  /*0a90*/  IMAD.WIDE R2, R13, 0x4, R2 ;  /* 0x000000040d027825 */ /* 0x002fca00078e0202 */
[----:B0-----:R-:W2:Y:S02]  /*0aa0*/  LDG.E R0, desc[UR18][R2.64] ;  /* 0x0000001202007981 */ /* 0x001ea4000c1e1900 */
[----:B--2---:R-:W-:-:S04]  /*0ab0*/  FMUL R5, R0, UR4 ;  /* 0x0000000400057c20 */ /* 0x004fc80008400000 */
[----:B---3--:R-:W-:-:S05]  /*0ac0*/  FFMA R5, R12, UR5, R5 ;  /* 0x000000050c057c23 */ /* 0x008fca0008000005 */
[----:B------:R-:W-:Y:S01]  /*0ad0*/  STG.E desc[UR18][R2.64], R5 ;  /* 0x0000000502007986 */ /* 0x000fe2000c101912 */
[----:B------:R-:W-:Y:S05]  /*0ae0*/  EXIT ;  /* 0x000000000000794d */ /* 0x000fea0003800000 */
.L_x_4:
[----:B------:R-:W-:-:S00]  /*0af0*/  BRA `(.L_x_4) ;  /* 0xfffffffc00fc7947 */ /* 0x000fc0000383ffff */
[----:B------:R-:W-:-:S00]  /*0b00*/  NOP ;  /* 0x0000000000007918 */ /* 0x000fc00000000000 */
[----:B------:R-:W-:-:S00]  /*0b10*/  NOP ;  /* 0x0000000000007918 */ /* 0x000fc00000000000 */
[----:B------:R-:W-:-:S00]  /*0b20*/  NOP ;  /* 0x0000000000007918 */ /* 0x000fc00000000000 */
[----:B------:R-:W-:-:S00]  /*0b30*/  NOP ;  /* 0x0000000000007918 */ /* 0x000fc00000000000 */
[----:B------:R-:W-:-:S00]  /*0b40*/  NOP ;  /* 0x0000000000007918 */ /* 0x000fc00000000000 */
[----:B------:R-:W-:-:S00]  /*0b50*/  NOP ;  /* 0x0000000000007918 */ /* 0x000fc00000000000 */
[----:B------:R-:W-:-:S00]  /*0b60*/  NOP ;  /* 0x0000000000007918 */ /* 0x000fc00000000000 */
[----:B------:R-:W-:-:S00]  /*0b70*/  NOP ;  /* 0x0000000000007918 */ /* 0x000fc00000000000 */
.L_x_5:


//--------------------- .nv.shared.reserved.0     --------------------------
	.section	.nv.shared.reserved.0,"aw",@nobits
	.weak		__nv_reservedSMEM_offset_0_alias
	.size		__nv_reservedSMEM_offset_0_alias, 0, 64
	.other		__nv_reservedSMEM_offset_0_alias,@"STO_CUDA_RESERVED_SHARED STV_DEFAULT"
__nv_reservedSMEM_offset_0_alias:
	.zero		0
	.zero		64


//--------------------- .nv.constant0._Z5sgemmPKfS0_Pfiff --------------------------
	.section	.nv.constant0._Z5sgemmPKfS0_Pfiff,"a",@progbits
	.sectionflags	@""
	.align	4
.nv.constant0._Z5sgemmPKfS0_Pfiff:
	.zero		932


//--------------------- SYMBOLS --------------------------

	.type		.nv.reservedSmem.offset0,@object
	.size		.nv.reservedSmem.offset0,0x4
